	.headerflags	@"EF_CUDA_TEXMODE_UNIFIED EF_CUDA_64BIT_ADDRESS EF_CUDA_ACCELERATORS EF_CUDA_SM90 EF_CUDA_VIRTUAL_SM(EF_CUDA_SM90)"
	.elftype	@"ET_EXEC"


//--------------------- .nv.info                  --------------------------
	.section	.nv.info,"",@"SHT_CUDA_INFO"
	.align	4


	//----- nvinfo : EIATTR_REGCOUNT
	.align		4
        /*0000*/ 	.byte	0x04, 0x2f
        /*0002*/ 	.short	(.L_1 - .L_0)
	.align		4
.L_0:
        /*0004*/ 	.word	index@(triton_red_fused_add_mul_sub_sum_45)
        /*0008*/ 	.word	0x00000028


	//----- nvinfo : EIATTR_MIN_STACK_SIZE
	.align		4
.L_1:
        /*000c*/ 	.byte	0x04, 0x12
        /*000e*/ 	.short	(.L_3 - .L_2)
	.align		4
.L_2:
        /*0010*/ 	.word	index@(triton_red_fused_add_mul_sub_sum_45)
        /*0014*/ 	.word	0x00000000


	//----- nvinfo : EIATTR_FRAME_SIZE
	.align		4
.L_3:
        /*0018*/ 	.byte	0x04, 0x11
        /*001a*/ 	.short	(.L_5 - .L_4)
	.align		4
.L_4:
        /*001c*/ 	.word	index@(triton_red_fused_add_mul_sub_sum_45)
        /*0020*/ 	.word	0x00000000


	//----- nvinfo : EIATTR_MIN_STACK_SIZE
	.align		4
.L_5:
        /*0024*/ 	.byte	0x04, 0x12
        /*0026*/ 	.short	(.L_7 - .L_6)
	.align		4
.L_6:
        /*0028*/ 	.word	index@(triton_red_fused_add_mul_sub_sum_45)
        /*002c*/ 	.word	0x00000000
.L_7:


//--------------------- .nv.info.triton_red_fused_add_mul_sub_sum_45 --------------------------
	.section	.nv.info.triton_red_fused_add_mul_sub_sum_45,"",@"SHT_CUDA_INFO"
	.sectionflags	@""
	.align	4


	//----- nvinfo : EIATTR_CUDA_API_VERSION
	.align		4
        /*0000*/ 	.byte	0x04, 0x37
        /*0002*/ 	.short	(.L_9 - .L_8)
.L_8:
        /*0004*/ 	.word	0x0000007c


	//----- nvinfo : EIATTR_KPARAM_INFO
	.align		4
.L_9:
        /*0008*/ 	.byte	0x04, 0x17
        /*000a*/ 	.short	(.L_11 - .L_10)
.L_10:
        /*000c*/ 	.word	0x00000000
        /*0010*/ 	.short	0x000c
        /*0012*/ 	.short	0x005c
        /*0014*/ 	.byte	0x00, 0xf0, 0x11, 0x00


	//----- nvinfo : EIATTR_KPARAM_INFO
	.align		4
.L_11:
        /*0018*/ 	.byte	0x04, 0x17
        /*001a*/ 	.short	(.L_13 - .L_12)
.L_12:
        /*001c*/ 	.word	0x00000000
        /*0020*/ 	.short	0x000b
        /*0022*/ 	.short	0x0058
        /*0024*/ 	.byte	0x00, 0xf0, 0x11, 0x00


	//----- nvinfo : EIATTR_KPARAM_INFO
	.align		4
.L_13:
        /*0028*/ 	.byte	0x04, 0x17
        /*002a*/ 	.short	(.L_15 - .L_14)
.L_14:
        /*002c*/ 	.word	0x00000000
        /*0030*/ 	.short	0x000a
        /*0032*/ 	.short	0x0050
        /*0034*/ 	.byte	0x00, 0xf4, 0x21, 0x00


	//----- nvinfo : EIATTR_KPARAM_INFO
	.align		4
.L_15:
        /*0038*/ 	.byte	0x04, 0x17
        /*003a*/ 	.short	(.L_17 - .L_16)
.L_16:
        /*003c*/ 	.word	0x00000000
        /*0040*/ 	.short	0x0009
        /*0042*/ 	.short	0x0048
        /*0044*/ 	.byte	0x00, 0xf4, 0x21, 0x00


	//----- nvinfo : EIATTR_KPARAM_INFO
	.align		4
.L_17:
        /*0048*/ 	.byte	0x04, 0x17
        /*004a*/ 	.short	(.L_19 - .L_18)
.L_18:
        /*004c*/ 	.word	0x00000000
        /*0050*/ 	.short	0x0008
        /*0052*/ 	.short	0x0040
        /*0054*/ 	.byte	0x00, 0xf4, 0x21, 0x00


	//----- nvinfo : EIATTR_KPARAM_INFO
	.align		4
.L_19:
        /*0058*/ 	.byte	0x04, 0x17
        /*005a*/ 	.short	(.L_21 - .L_20)
.L_20:
        /*005c*/ 	.word	0x00000000
        /*0060*/ 	.short	0x0007
        /*0062*/ 	.short	0x0038
        /*0064*/ 	.byte	0x00, 0xf4, 0x21, 0x00


	//----- nvinfo : EIATTR_KPARAM_INFO
	.align		4
.L_21:
        /*0068*/ 	.byte	0x04, 0x17
        /*006a*/ 	.short	(.L_23 - .L_22)
.L_22:
        /*006c*/ 	.word	0x00000000
        /*0070*/ 	.short	0x0006
        /*0072*/ 	.short	0x0030
        /*0074*/ 	.byte	0x00, 0xf4, 0x21, 0x00


	//----- nvinfo : EIATTR_KPARAM_INFO
	.align		4
.L_23:
        /*0078*/ 	.byte	0x04, 0x17
        /*007a*/ 	.short	(.L_25 - .L_24)
.L_24:
        /*007c*/ 	.word	0x00000000
        /*0080*/ 	.short	0x0005
        /*0082*/ 	.short	0x0028
        /*0084*/ 	.byte	0x00, 0xf4, 0x21, 0x00


	//----- nvinfo : EIATTR_KPARAM_INFO
	.align		4
.L_25:
        /*0088*/ 	.byte	0x04, 0x17
        /*008a*/ 	.short	(.L_27 - .L_26)
.L_26:
        /*008c*/ 	.word	0x00000000
        /*0090*/ 	.short	0x0004
        /*0092*/ 	.short	0x0020
        /*0094*/ 	.byte	0x00, 0xf4, 0x21, 0x00


	//----- nvinfo : EIATTR_KPARAM_INFO
	.align		4
.L_27:
        /*0098*/ 	.byte	0x04, 0x17
        /*009a*/ 	.short	(.L_29 - .L_28)
.L_28:
        /*009c*/ 	.word	0x00000000
        /*00a0*/ 	.short	0x0003
        /*00a2*/ 	.short	0x0018
        /*00a4*/ 	.byte	0x00, 0xf4, 0x21, 0x00


	//----- nvinfo : EIATTR_KPARAM_INFO
	.align		4
.L_29:
        /*00a8*/ 	.byte	0x04, 0x17
        /*00aa*/ 	.short	(.L_31 - .L_30)
.L_30:
        /*00ac*/ 	.word	0x00000000
        /*00b0*/ 	.short	0x0002
        /*00b2*/ 	.short	0x0010
        /*00b4*/ 	.byte	0x00, 0xf4, 0x21, 0x00


	//----- nvinfo : EIATTR_KPARAM_INFO
	.align		4
.L_31:
        /*00b8*/ 	.byte	0x04, 0x17
        /*00ba*/ 	.short	(.L_33 - .L_32)
.L_32:
        /*00bc*/ 	.word	0x00000000
        /*00c0*/ 	.short	0x0001
        /*00c2*/ 	.short	0x0008
        /*00c4*/ 	.byte	0x00, 0xf4, 0x21, 0x00


	//----- nvinfo : EIATTR_KPARAM_INFO
	.align		4
.L_33:
        /*00c8*/ 	.byte	0x04, 0x17
        /*00ca*/ 	.short	(.L_35 - .L_34)
.L_34:
        /*00cc*/ 	.word	0x00000000
        /*00d0*/ 	.short	0x0000
        /*00d2*/ 	.short	0x0000
        /*00d4*/ 	.byte	0x00, 0xf4, 0x21, 0x00


	//----- nvinfo : EIATTR_SPARSE_MMA_MASK
	.align		4
.L_35:
        /*00d8*/ 	.byte	0x03, 0x50
        /*00da*/ 	.short	0x0000


	//----- nvinfo : EIATTR_MAXREG_COUNT
	.align		4
        /*00dc*/ 	.byte	0x03, 0x1b
        /*00de*/ 	.short	0x0080


	//----- nvinfo : EIATTR_COOP_GROUP_MASK_REGIDS
	.align		4
        /*00e0*/ 	.byte	0x04, 0x29
        /*00e2*/ 	.short	(.L_37 - .L_36)


	//   ....[0]....
.L_36:
        /*00e4*/ 	.word	0xffffffff


	//   ....[1]....
        /*00e8*/ 	.word	0xffffffff


	//   ....[2]....
        /*00ec*/ 	.word	0xffffffff


	//   ....[3]....
        /*00f0*/ 	.word	0xffffffff


	//   ....[4]....
        /*00f4*/ 	.word	0xffffffff


	//   ....[5]....
        /*00f8*/ 	.word	0xffffffff


	//   ....[6]....
        /*00fc*/ 	.word	0xffffffff


	//   ....[7]....
        /*0100*/ 	.word	0xffffffff


	//   ....[8]....
        /*0104*/ 	.word	0xffffffff


	//   ....[9]....
        /*0108*/ 	.word	0xffffffff


	//   ....[10]....
        /*010c*/ 	.word	0xffffffff


	//   ....[11]....
        /*0110*/ 	.word	0xffffffff


	//   ....[12]....
        /*0114*/ 	.word	0xffffffff


	//   ....[13]....
        /*0118*/ 	.word	0xffffffff


	//   ....[14]....
        /*011c*/ 	.word	0xffffffff


	//   ....[15]....
        /*0120*/ 	.word	0xffffffff


	//   ....[16]....
        /*0124*/ 	.word	0xffffffff


	//   ....[17]....
        /*0128*/ 	.word	0xffffffff


	//   ....[18]....
        /*012c*/ 	.word	0xffffffff


	//   ....[19]....
        /*0130*/ 	.word	0xffffffff


	//   ....[20]....
        /*0134*/ 	.word	0xffffffff


	//   ....[21]....
        /*0138*/ 	.word	0xffffffff


	//   ....[22]....
        /*013c*/ 	.word	0xffffffff


	//   ....[23]....
        /*0140*/ 	.word	0xffffffff


	//   ....[24]....
        /*0144*/ 	.word	0xffffffff


	//   ....[25]....
        /*0148*/ 	.word	0xffffffff


	//   ....[26]....
        /*014c*/ 	.word	0xffffffff


	//----- nvinfo : EIATTR_COOP_GROUP_INSTR_OFFSETS
	.align		4
.L_37:
        /*0150*/ 	.byte	0x04, 0x28
        /*0152*/ 	.short	(.L_39 - .L_38)


	//   ....[0]....
.L_38:
        /*0154*/ 	.word	0x00000aa0


	//   ....[1]....
        /*0158*/ 	.word	0x00000ab0


	//   ....[2]....
        /*015c*/ 	.word	0x00000ae0


	//   ....[3]....
        /*0160*/ 	.word	0x00000b00


	//   ....[4]....
        /*0164*/ 	.word	0x00000b30


	//   ....[5]....
        /*0168*/ 	.word	0x00000b70


	//   ....[6]....
        /*016c*/ 	.word	0x00000c30


	//   ....[7]....
        /*0170*/ 	.word	0x00000c60


	//   ....[8]....
        /*0174*/ 	.word	0x00000c80


	//   ....[9]....
        /*0178*/ 	.word	0x00000c90


	//   ....[10]....
        /*017c*/ 	.word	0x00000cc0


	//   ....[11]....
        /*0180*/ 	.word	0x00000cd0


	//   ....[12]....
        /*0184*/ 	.word	0x00000d00


	//   ....[13]....
        /*0188*/ 	.word	0x00000d10


	//   ....[14]....
        /*018c*/ 	.word	0x00000d40


	//   ....[15]....
        /*0190*/ 	.word	0x00000d90


	//   ....[16]....
        /*0194*/ 	.word	0x00000dd0


	//   ....[17]....
        /*0198*/ 	.word	0x00000e10


	//   ....[18]....
        /*019c*/ 	.word	0x00000e40


	//   ....[19]....
        /*01a0*/ 	.word	0x00000e50


	//   ....[20]....
        /*01a4*/ 	.word	0x00000e80


	//   ....[21]....
        /*01a8*/ 	.word	0x00000ea0


	//   ....[22]....
        /*01ac*/ 	.word	0x00000ec0


	//   ....[23]....
        /*01b0*/ 	.word	0x00000f80


	//   ....[24]....
        /*01b4*/ 	.word	0x00000fa0


	//   ....[25]....
        /*01b8*/ 	.word	0x00000fd0


	//   ....[26]....
        /*01bc*/ 	.word	0x00001010


	//----- nvinfo : EIATTR_EXIT_INSTR_OFFSETS
	.align		4
.L_39:
        /*01c0*/ 	.byte	0x04, 0x1c
        /*01c2*/ 	.short	(.L_41 - .L_40)


	//   ....[0]....
.L_40:
        /*01c4*/ 	.word	0x00001070


	//   ....[1]....
        /*01c8*/ 	.word	0x000010c0


	//----- nvinfo : EIATTR_REQNTID
	.align		4
.L_41:
        /*01cc*/ 	.byte	0x04, 0x10
        /*01ce*/ 	.short	(.L_43 - .L_42)
.L_42:
        /*01d0*/ 	.word	0x00000200
        /*01d4*/ 	.word	0x00000001
        /*01d8*/ 	.word	0x00000001


	//----- nvinfo : EIATTR_CBANK_PARAM_SIZE
	.align		4
.L_43:
        /*01dc*/ 	.byte	0x03, 0x19
        /*01de*/ 	.short	0x0060


	//----- nvinfo : EIATTR_PARAM_CBANK
	.align		4
        /*01e0*/ 	.byte	0x04, 0x0a
        /*01e2*/ 	.short	(.L_45 - .L_44)
	.align		4
.L_44:
        /*01e4*/ 	.word	index@(.nv.constant0.triton_red_fused_add_mul_sub_sum_45)
        /*01e8*/ 	.short	0x0210
        /*01ea*/ 	.short	0x0060


	//----- nvinfo : EIATTR_SW_WAR
	.align		4
.L_45:
        /*01ec*/ 	.byte	0x04, 0x36
        /*01ee*/ 	.short	(.L_47 - .L_46)
.L_46:
        /*01f0*/ 	.word	0x00000008
.L_47:


//--------------------- .nv.callgraph             --------------------------
	.section	.nv.callgraph,"",@"SHT_CUDA_CALLGRAPH"
	.align	4
	.sectionentsize	8
	.align		4
        /*0000*/ 	.word	0x00000000
	.align		4
        /*0004*/ 	.word	0xffffffff
	.align		4
        /*0008*/ 	.word	0x00000000
	.align		4
        /*000c*/ 	.word	0xfffffffe
	.align		4
        /*0010*/ 	.word	0x00000000
	.align		4
        /*0014*/ 	.word	0xfffffffd
	.align		4
        /*0018*/ 	.word	0x00000000
	.align		4
        /*001c*/ 	.word	0xfffffffc


//--------------------- .text.triton_red_fused_add_mul_sub_sum_45 --------------------------
	.section	.text.triton_red_fused_add_mul_sub_sum_45,"ax",@progbits
	.sectionflags	@"SHF_BARRIERS=1"
	.align	128
        .global         triton_red_fused_add_mul_sub_sum_45
        .type           triton_red_fused_add_mul_sub_sum_45,@function
        .size           triton_red_fused_add_mul_sub_sum_45,(.L_x_2 - triton_red_fused_add_mul_sub_sum_45)
        .other          triton_red_fused_add_mul_sub_sum_45,@"STO_CUDA_ENTRY STV_DEFAULT"
triton_red_fused_add_mul_sub_sum_45:
.text.triton_red_fused_add_mul_sub_sum_45:
[----:B------:R-:W0:Y:S02]  /*0000*/  LDC R1, c[0x0][0x28] ;  /* 0x00000a00ff017b82 */ /* 0x000e240000000800 */
[----:B------:R-:W1:Y:S01]  /*0010*/  S2R R8, SR_TID.X ;  /* 0x0000000000087919 */ /* 0x000e620000002100 */
[----:B------:R-:W-:Y:S01]  /*0020*/  HFMA2.MMA R7, -RZ, RZ, 0, 0 ;  /* 0x00000000ff077435 */ /* 0x000fe200000001ff */
[----:B------:R-:W-:Y:S02]  /*0030*/  CS2R R30, SRZ ;  /* 0x00000000001e7805 */ /* 0x000fe4000001ff00 */
[----:B------:R-:W-:Y:S01]  /*0040*/  MOV R5, 0xfffff800 ;  /* 0xfffff80000057802 */ /* 0x000fe20000000f00 */
[----:B------:R-:W2:Y:S01]  /*0050*/  S2R R0, SR_CTAID.X ;  /* 0x0000000000007919 */ /* 0x000ea20000002500 */
[----:B------:R-:W-:Y:S02]  /*0060*/  MOV R6, 0xffffffff ;  /* 0xffffffff00067802 */ /* 0x000fe40000000f00 */
[----:B------:R-:W-:Y:S02]  /*0070*/  CS2R R28, SRZ ;  /* 0x00000000001c7805 */ /* 0x000fe4000001ff00 */
[----:B------:R-:W-:-:S02]  /*0080*/  CS2R R26, SRZ ;  /* 0x00000000001a7805 */ /* 0x000fc4000001ff00 */
[----:B------:R-:W-:Y:S02]  /*0090*/  CS2R R24, SRZ ;  /* 0x0000000000187805 */ /* 0x000fe4000001ff00 */
[----:B------:R-:W-:Y:S02]  /*00a0*/  CS2R R2, SRZ ;  /* 0x0000000000027805 */ /* 0x000fe4000001ff00 */
[----:B------:R-:W-:Y:S01]  /*00b0*/  MOV R4, RZ ;  /* 0x000000ff00047202 */ /* 0x000fe20000000f00 */
[----:B------:R-:W-:Y:S01]  /*00c0*/  ULDC.64 UR6, c[0x0][0x208] ;  /* 0x0000820000067ab9 */ /* 0x000fe20000000a00 */
        /* <DEDUP_REMOVED lines=8> */
[----:B-1----:R-:W-:-:S04]  /*0150*/  SHF.L.U32 R8, R8, 0x2, RZ ;  /* 0x0000000208087819 */ /* 0x002fc800000006ff */
[----:B------:R-:W-:Y:S02]  /*0160*/  LOP3.LUT R9, R8, 0x7fc, RZ, 0xc0, !PT ;  /* 0x000007fc08097812 */ /* 0x000fe400078ec0ff */
[C---:B--2---:R-:W-:Y:S02]  /*0170*/  ISETP.GE.AND P1, PT, R0.reuse, 0x80, PT ;  /* 0x000000800000780c */ /* 0x044fe40003f26270 */
[----:B------:R-:W-:-:S11]  /*0180*/  LEA R32, R0, R9, 0xd ;  /* 0x0000000900207211 */ /* 0x000fd600078e68ff */
.L_x_0:
[----:B------:R-:W-:Y:S01]  /*0190*/  MOV R22, UR4 ;  /* 0x0000000400167c02 */ /* 0x000fe20008000f00 */
[----:B------:R-:W-:Y:S01]  /*01a0*/  IMAD.U32 R23, RZ, RZ, UR5 ;  /* 0x00000005ff177e24 */ /* 0x000fe2000f8e00ff */
[----:B------:R-:W-:Y:S02]  /*01b0*/  MOV R20, UR8 ;  /* 0x0000000800147c02 */ /* 0x000fe40008000f00 */
[----:B------:R-:W-:Y:S02]  /*01c0*/  CS2R R8, SRZ ;  /* 0x0000000000087805 */ /* 0x000fe4000001ff00 */
[----:B------:R-:W-:Y:S02]  /*01d0*/  MOV R21, UR9 ;  /* 0x0000000900157c02 */ /* 0x000fe40008000f00 */
[----:B------:R-:W-:Y:S02]  /*01e0*/  CS2R R10, SRZ ;  /* 0x00000000000a7805 */ /* 0x000fe4000001ff00 */
[----:B------:R-:W-:-:S02]  /*01f0*/  CS2R R12, SRZ ;  /* 0x00000000000c7805 */ /* 0x000fc4000001ff00 */
[----:B------:R-:W-:Y:S01]  /*0200*/  CS2R R14, SRZ ;  /* 0x00000000000e7805 */ /* 0x000fe2000001ff00 */
[----:B------:R-:W-:-:S04]  /*0210*/  IMAD.WIDE R22, R32, 0x4, R22 ;  /* 0x0000000420167825 */ /* 0x000fc800078e0216 */
[C---:B------:R-:W-:Y:S01]  /*0220*/  IMAD.WIDE R20, R32.reuse, 0x4, R20 ;  /* 0x0000000420147825 */ /* 0x040fe200078e0214 */
[----:B------:R-:W2:Y:S01]  /*0230*/  @!P1 LDG.E.EF.128 R8, desc[UR6][R22.64] ;  /* 0x0000000616089981 */ /* 0x000ea2000c0e1d00 */
[----:B------:R-:W-:Y:S02]  /*0240*/  MOV R36, UR10 ;  /* 0x0000000a00247c02 */ /* 0x000fe40008000f00 */
[----:B------:R-:W-:Y:S01]  /*0250*/  MOV R37, UR11 ;  /* 0x0000000b00257c02 */ /* 0x000fe20008000f00 */
[----:B------:R1:W3:Y:S01]  /*0260*/  @!P1 LDG.E.EF.128 R12, desc[UR6][R20.64] ;  /* 0x00000006140c9981 */ /* 0x0002e2000c0e1d00 */
[----:B------:R-:W-:Y:S02]  /*0270*/  CS2R R16, SRZ ;  /* 0x0000000000107805 */ /* 0x000fe4000001ff00 */
[----:B------:R-:W-:Y:S01]  /*0280*/  CS2R R18, SRZ ;  /* 0x0000000000127805 */ /* 0x000fe2000001ff00 */
[----:B------:R-:W-:-:S05]  /*0290*/  IMAD.WIDE R36, R32, 0x4, R36 ;  /* 0x0000000420247825 */ /* 0x000fca00078e0224 */
[----:B------:R4:W5:Y:S01]  /*02a0*/  @!P1 LDG.E.EF.128 R16, desc[UR6][R36.64] ;  /* 0x0000000624109981 */ /* 0x000962000c0e1d00 */
[----:B------:R-:W-:Y:S01]  /*02b0*/  MOV R35, UR13 ;  /* 0x0000000d00237c02 */ /* 0x000fe20008000f00 */
[----:B------:R-:W-:Y:S01]  /*02c0*/  IMAD.U32 R34, RZ, RZ, UR12 ;  /* 0x0000000cff227e24 */ /* 0x000fe2000f8e00ff */
[----:B-1----:R-:W-:Y:S02]  /*02d0*/  CS2R R20, SRZ ;  /* 0x0000000000147805 */ /* 0x002fe4000001ff00 */
[----:B------:R-:W-:Y:S01]  /*02e0*/  CS2R R22, SRZ ;  /* 0x0000000000167805 */ /* 0x000fe2000001ff00 */
[----:B------:R-:W-:-:S05]  /*02f0*/  IMAD.WIDE R34, R32, 0x4, R34 ;  /* 0x0000000420227825 */ /* 0x000fca00078e0222 */
[----:B------:R1:W5:Y:S01]  /*0300*/  @!P1 LDG.E.EF.128 R20, desc[UR6][R34.64] ;  /* 0x0000000622149981 */ /* 0x000362000c0e1d00 */
[----:B--2---:R-:W-:Y:S02]  /*0310*/  SEL R11, R11, RZ, !P1 ;  /* 0x000000ff0b0b7207 */ /* 0x004fe40004800000 */
[----:B------:R-:W-:Y:S02]  /*0320*/  SEL R8, R8, RZ, !P1 ;  /* 0x000000ff08087207 */ /* 0x000fe40004800000 */
[----:B---3--:R-:W-:Y:S02]  /*0330*/  SEL R15, R15, RZ, !P1 ;  /* 0x000000ff0f0f7207 */ /* 0x008fe40004800000 */
[----:B------:R-:W-:Y:S02]  /*0340*/  SEL R10, R10, RZ, !P1 ;  /* 0x000000ff0a0a7207 */ /* 0x000fe40004800000 */
[----:B------:R-:W-:Y:S01]  /*0350*/  SEL R33, R14, RZ, !P1 ;  /* 0x000000ff0e217207 */ /* 0x000fe20004800000 */
[----:B------:R-:W-:Y:S01]  /*0360*/  FFMA R15, R15, -0.001953125, R11 ;  /* 0xbb0000000f0f7823 */ /* 0x000fe2000000000b */
[----:B------:R-:W-:-:S02]  /*0370*/  SEL R11, R12, RZ, !P1 ;  /* 0x000000ff0c0b7207 */ /* 0x000fc40004800000 */
[----:B------:R-:W-:Y:S01]  /*0380*/  SEL R9, R9, RZ, !P1 ;  /* 0x000000ff09097207 */ /* 0x000fe20004800000 */
[----:B------:R-:W-:Y:S01]  /*0390*/  FFMA R14, R33, -0.001953125, R10 ;  /* 0xbb000000210e7823 */ /* 0x000fe2000000000a */
[----:B----4-:R-:W-:Y:S01]  /*03a0*/  SEL R36, R13, RZ, !P1 ;  /* 0x000000ff0d247207 */ /* 0x010fe20004800000 */
[----:B-1----:R-:W-:Y:S01]  /*03b0*/  FFMA R34, R11, -0.001953125, R8 ;  /* 0xbb0000000b227823 */ /* 0x002fe20000000008 */
[----:B-----5:R-:W-:Y:S02]  /*03c0*/  SEL R35, R16, RZ, !P1 ;  /* 0x000000ff10237207 */ /* 0x020fe40004800000 */
[----:B------:R-:W-:Y:S02]  /*03d0*/  CS2R R10, SRZ ;  /* 0x00000000000a7805 */ /* 0x000fe4000001ff00 */
[----:B------:R-:W-:Y:S01]  /*03e0*/  MOV R12, UR14 ;  /* 0x0000000e000c7c02 */ /* 0x000fe20008000f00 */
[----:B------:R-:W-:Y:S01]  /*03f0*/  FFMA R33, R36, -0.001953125, R9 ;  /* 0xbb00000024217823 */ /* 0x000fe20000000009 */
[----:B------:R-:W-:-:S02]  /*0400*/  MOV R13, UR15 ;  /* 0x0000000f000d7c02 */ /* 0x000fc40008000f00 */
[----:B------:R-:W-:Y:S02]  /*0410*/  CS2R R8, SRZ ;  /* 0x0000000000087805 */ /* 0x000fe4000001ff00 */
[----:B------:R-:W-:Y:S01]  /*0420*/  SEL R36, R17, RZ, !P1 ;  /* 0x000000ff11247207 */ /* 0x000fe20004800000 */
[----:B------:R-:W-:Y:S01]  /*0430*/  FFMA R16, R35, -0.001953125, R34 ;  /* 0xbb00000023107823 */ /* 0x000fe20000000022 */
[----:B------:R-:W-:Y:S01]  /*0440*/  SEL R35, R18, RZ, !P1 ;  /* 0x000000ff12237207 */ /* 0x000fe20004800000 */
[----:B------:R-:W-:Y:S01]  /*0450*/  IMAD.WIDE R12, R32, 0x4, R12 ;  /* 0x00000004200c7825 */ /* 0x000fe200078e020c */
[----:B------:R-:W-:Y:S02]  /*0460*/  SEL R34, R19, RZ, !P1 ;  /* 0x000000ff13227207 */ /* 0x000fe40004800000 */
[----:B------:R-:W-:Y:S02]  /*0470*/  MOV R18, UR16 ;  /* 0x0000001000127c02 */ /* 0x000fe40008000f00 */
[----:B------:R-:W-:Y:S01]  /*0480*/  MOV R19, UR17 ;  /* 0x0000001100137c02 */ /* 0x000fe20008000f00 */
[----:B------:R-:W-:Y:S01]  /*0490*/  FFMA R17, R36, -0.001953125, R33 ;  /* 0xbb00000024117823 */ /* 0x000fe20000000021 */
[----:B------:R1:W2:Y:S01]  /*04a0*/  @!P1 LDG.E.EF.128 R8, desc[UR6][R12.64] ;  /* 0x000000060c089981 */ /* 0x0002a2000c0e1d00 */
[----:B------:R-:W-:Y:S01]  /*04b0*/  FFMA R33, R35, -0.001953125, R14 ;  /* 0xbb00000023217823 */ /* 0x000fe2000000000e */
[----:B------:R-:W-:Y:S01]  /*04c0*/  FFMA R34, R34, -0.001953125, R15 ;  /* 0xbb00000022227823 */ /* 0x000fe2000000000f */
[----:B------:R-:W-:Y:S01]  /*04d0*/  CS2R R14, SRZ ;  /* 0x00000000000e7805 */ /* 0x000fe2000001ff00 */
[----:B------:R-:W-:Y:S01]  /*04e0*/  IMAD.WIDE R18, R32, 0x4, R18 ;  /* 0x0000000420127825 */ /* 0x000fe200078e0212 */
[----:B-1----:R-:W-:-:S06]  /*04f0*/  CS2R R12, SRZ ;  /* 0x00000000000c7805 */ /* 0x002fcc000001ff00 */
[----:B------:R1:W3:Y:S01]  /*0500*/  @!P1 LDG.E.EF.128 R12, desc[UR6][R18.64] ;  /* 0x00000006120c9981 */ /* 0x0002e2000c0e1d00 */
[----:B------:R-:W-:Y:S02]  /*0510*/  SEL R23, R23, RZ, !P1 ;  /* 0x000000ff17177207 */ /* 0x000fe40004800000 */
[----:B------:R-:W-:Y:S02]  /*0520*/  SEL R36, R22, RZ, !P1 ;  /* 0x000000ff16247207 */ /* 0x000fe40004800000 */
[----:B------:R-:W-:Y:S01]  /*0530*/  SEL R22, R21, RZ, !P1 ;  /* 0x000000ff15167207 */ /* 0x000fe20004800000 */
[----:B------:R-:W-:Y:S01]  /*0540*/  FFMA R23, R23, 3.814697265625e-06, R34 ;  /* 0x3680000017177823 */ /* 0x000fe20000000022 */
[----:B------:R-:W-:Y:S01]  /*0550*/  SEL R21, R20, RZ, !P1 ;  /* 0x000000ff14157207 */ /* 0x000fe20004800000 */
[----:B------:R-:W-:Y:S01]  /*0560*/  IMAD.U32 R34, RZ, RZ, UR18 ;  /* 0x00000012ff227e24 */ /* 0x000fe2000f8e00ff */
[----:B------:R-:W-:Y:S01]  /*0570*/  MOV R35, UR19 ;  /* 0x0000001300237c02 */ /* 0x000fe20008000f00 */
[----:B------:R-:W-:Y:S01]  /*0580*/  FFMA R20, R22, 3.814697265625e-06, R17 ;  /* 0x3680000016147823 */ /* 0x000fe20000000011 */
[----:B-1----:R-:W-:Y:S01]  /*0590*/  CS2R R18, SRZ ;  /* 0x0000000000127805 */ /* 0x002fe2000001ff00 */
[----:B------:R-:W-:Y:S01]  /*05a0*/  FFMA R21, R21, 3.814697265625e-06, R16 ;  /* 0x3680000015157823 */ /* 0x000fe20000000010 */
[----:B------:R-:W-:Y:S01]  /*05b0*/  CS2R R16, SRZ ;  /* 0x0000000000107805 */ /* 0x000fe2000001ff00 */
[----:B------:R-:W-:Y:S01]  /*05c0*/  IMAD.WIDE R34, R32, 0x4, R34 ;  /* 0x0000000420227825 */ /* 0x000fe200078e0222 */
[----:B------:R-:W-:Y:S01]  /*05d0*/  IADD3 R5, P0, R5, 0x800, RZ ;  /* 0x0000080005057810 */ /* 0x000fe20007f1e0ff */
[----:B------:R-:W-:-:S02]  /*05e0*/  UIADD3 UR16, UP4, UR16, 0x2000, URZ ;  /* 0x0000200010107890 */ /* 0x000fc4000ff9e03f */
[----:B------:R-:W-:Y:S01]  /*05f0*/  FFMA R33, R36, 3.814697265625e-06, R33 ;  /* 0x3680000024217823 */ /* 0x000fe20000000021 */
[----:B------:R1:W4:Y:S01]  /*0600*/  @!P1 LDG.E.EF.128 R16, desc[UR6][R34.64] ;  /* 0x0000000622109981 */ /* 0x000322000c0e1d00 */
[----:B--2---:R-:W-:Y:S02]  /*0610*/  SEL R11, R11, RZ, !P1 ;  /* 0x000000ff0b0b7207 */ /* 0x004fe40004800000 */
[----:B------:R-:W-:Y:S02]  /*0620*/  SEL R10, R10, RZ, !P1 ;  /* 0x000000ff0a0a7207 */ /* 0x000fe40004800000 */
[----:B------:R-:W-:Y:S02]  /*0630*/  SEL R8, R8, RZ, !P1 ;  /* 0x000000ff08087207 */ /* 0x000fe40004800000 */
[----:B------:R-:W-:Y:S02]  /*0640*/  SEL R9, R9, RZ, !P1 ;  /* 0x000000ff09097207 */ /* 0x000fe40004800000 */
[----:B---3--:R-:W-:-:S02]  /*0650*/  SEL R22, R15, RZ, !P1 ;  /* 0x000000ff0f167207 */ /* 0x008fc40004800000 */
[----:B------:R-:W-:-:S03]  /*0660*/  SEL R37, R14, RZ, !P1 ;  /* 0x000000ff0e257207 */ /* 0x000fc60004800000 */
[----:B------:R-:W-:Y:S01]  /*0670*/  FFMA R15, R22, -0.001953125, R11 ;  /* 0xbb000000160f7823 */ /* 0x000fe2000000000b */
[----:B------:R-:W-:Y:S01]  /*0680*/  SEL R22, R13, RZ, !P1 ;  /* 0x000000ff0d167207 */ /* 0x000fe20004800000 */
[----:B------:R-:W-:Y:S01]  /*0690*/  FFMA R14, R37, -0.001953125, R10 ;  /* 0xbb000000250e7823 */ /* 0x000fe2000000000a */
[----:B------:R-:W-:Y:S02]  /*06a0*/  SEL R11, R12, RZ, !P1 ;  /* 0x000000ff0c0b7207 */ /* 0x000fe40004800000 */
[----:B------:R-:W-:Y:S01]  /*06b0*/  MOV R12, UR20 ;  /* 0x00000014000c7c02 */ /* 0x000fe20008000f00 */
[----:B------:R-:W-:Y:S01]  /*06c0*/  FFMA R22, R22, -0.001953125, R9 ;  /* 0xbb00000016167823 */ /* 0x000fe20000000009 */
[----:B------:R-:W-:Y:S01]  /*06d0*/  MOV R13, UR21 ;  /* 0x00000015000d7c02 */ /* 0x000fe20008000f00 */
[----:B-1----:R-:W-:Y:S01]  /*06e0*/  FFMA R34, R11, -0.001953125, R8 ;  /* 0xbb0000000b227823 */ /* 0x002fe20000000008 */
[----:B------:R-:W-:Y:S02]  /*06f0*/  CS2R R8, SRZ ;  /* 0x0000000000087805 */ /* 0x000fe4000001ff00 */
[----:B------:R-:W-:Y:S01]  /*0700*/  CS2R R10, SRZ ;  /* 0x00000000000a7805 */ /* 0x000fe2000001ff00 */
[----:B------:R-:W-:-:S05]  /*0710*/  IMAD.WIDE R12, R32, 0x4, R12 ;  /* 0x00000004200c7825 */ /* 0x000fca00078e020c */
[----:B------:R-:W2:Y:S01]  /*0720*/  @!P1 LDG.E.EF.128 R8, desc[UR6][R12.64] ;  /* 0x000000060c089981 */ /* 0x000ea2000c0e1d00 */
[----:B----4-:R-:W-:Y:S01]  /*0730*/  SEL R35, R16, RZ, !P1 ;  /* 0x000000ff10237207 */ /* 0x010fe20004800000 */
[----:B------:R-:W-:Y:S01]  /*0740*/  UIADD3 UR20, UP6, UR20, 0x2000, URZ ;  /* 0x0000200014147890 */ /* 0x000fe2000ffde03f */
[----:B------:R-:W-:Y:S01]  /*0750*/  IADD3.X R6, RZ, R6, RZ, P0, !PT ;  /* 0x00000006ff067210 */ /* 0x000fe200007fe4ff */
[----:B------:R-:W-:Y:S01]  /*0760*/  UIADD3 UR18, UP5, UR18, 0x2000, URZ ;  /* 0x0000200012127890 */ /* 0x000fe2000ffbe03f */
[----:B------:R-:W-:Y:S01]  /*0770*/  ISETP.GE.U32.AND P0, PT, R5, 0x1800, PT ;  /* 0x000018000500780c */ /* 0x000fe20003f06070 */
[----:B------:R-:W-:Y:S01]  /*0780*/  FFMA R16, R35, -0.001953125, R34 ;  /* 0xbb00000023107823 */ /* 0x000fe20000000022 */
[----:B------:R-:W-:Y:S01]  /*0790*/  SEL R17, R17, RZ, !P1 ;  /* 0x000000ff11117207 */ /* 0x000fe20004800000 */
[----:B------:R-:W-:Y:S01]  /*07a0*/  UIADD3.X UR21, URZ, UR21, URZ, UP6, !UPT ;  /* 0x000000153f157290 */ /* 0x000fe2000b7fe43f */
[----:B------:R-:W-:Y:S01]  /*07b0*/  SEL R35, R18, RZ, !P1 ;  /* 0x000000ff12237207 */ /* 0x000fe20004800000 */
[----:B------:R-:W-:Y:S01]  /*07c0*/  UIADD3 UR14, UP3, UR14, 0x2000, URZ ;  /* 0x000020000e0e7890 */ /* 0x000fe2000ff7e03f */
[----:B------:R-:W-:Y:S01]  /*07d0*/  ISETP.GE.U32.AND.EX P0, PT, R6, RZ, PT, P0 ;  /* 0x000000ff0600720c */ /* 0x000fe20003f06100 */
[----:B------:R-:W-:Y:S01]  /*07e0*/  FFMA R22, R17, -0.001953125, R22 ;  /* 0xbb00000011167823 */ /* 0x000fe20000000016 */
[----:B------:R-:W-:Y:S01]  /*07f0*/  SEL R18, R19, RZ, !P1 ;  /* 0x000000ff13127207 */ /* 0x000fe20004800000 */
[----:B------:R-:W-:Y:S01]  /*0800*/  FFMA R17, R35, -0.001953125, R14 ;  /* 0xbb00000023117823 */ /* 0x000fe2000000000e */
[----:B------:R-:W-:Y:S01]  /*0810*/  UIADD3 UR12, UP2, UR12, 0x2000, URZ ;  /* 0x000020000c0c7890 */ /* 0x000fe2000ff5e03f */
[----:B------:R-:W-:Y:S01]  /*0820*/  @!P1 FFMA R24, R21, R21, R24 ;  /* 0x0000001515189223 */ /* 0x000fe20000000018 */
[----:B------:R-:W-:Y:S01]  /*0830*/  UIADD3 UR10, UP1, UR10, 0x2000, URZ ;  /* 0x000020000a0a7890 */ /* 0x000fe2000ff3e03f */
[----:B------:R-:W-:Y:S01]  /*0840*/  FFMA R15, R18, -0.001953125, R15 ;  /* 0xbb000000120f7823 */ /* 0x000fe2000000000f */
[----:B------:R-:W-:Y:S01]  /*0850*/  UIADD3 UR8, UP0, UR8, 0x2000, URZ ;  /* 0x0000200008087890 */ /* 0x000fe2000ff1e03f */
[----:B------:R-:W-:Y:S01]  /*0860*/  @!P1 FFMA R3, R20, R20, R3 ;  /* 0x0000001414039223 */ /* 0x000fe20000000003 */
[----:B------:R-:W-:Y:S01]  /*0870*/  UIADD3 UR4, UP6, UR4, 0x2000, URZ ;  /* 0x0000200004047890 */ /* 0x000fe2000ffde03f */
[----:B------:R-:W-:Y:S01]  /*0880*/  @!P1 FFMA R4, R33, R33, R4 ;  /* 0x0000002121049223 */ /* 0x000fe20000000004 */
[----:B------:R-:W-:Y:S01]  /*0890*/  UIADD3.X UR19, URZ, UR19, URZ, UP5, !UPT ;  /* 0x000000133f137290 */ /* 0x000fe2000affe43f */
[----:B------:R-:W-:Y:S01]  /*08a0*/  @!P1 FFMA R2, R23, R23, R2 ;  /* 0x0000001717029223 */ /* 0x000fe20000000002 */
[----:B------:R-:W-:-:S02]  /*08b0*/  UIADD3.X UR17, URZ, UR17, URZ, UP4, !UPT ;  /* 0x000000113f117290 */ /* 0x000fc4000a7fe43f */
[----:B------:R-:W-:Y:S02]  /*08c0*/  UIADD3.X UR15, URZ, UR15, URZ, UP3, !UPT ;  /* 0x0000000f3f0f7290 */ /* 0x000fe40009ffe43f */
[----:B------:R-:W-:Y:S02]  /*08d0*/  UIADD3.X UR13, URZ, UR13, URZ, UP2, !UPT ;  /* 0x0000000d3f0d7290 */ /* 0x000fe400097fe43f */
[----:B------:R-:W-:Y:S02]  /*08e0*/  UIADD3.X UR11, URZ, UR11, URZ, UP1, !UPT ;  /* 0x0000000b3f0b7290 */ /* 0x000fe40008ffe43f */
[----:B------:R-:W-:Y:S02]  /*08f0*/  UIADD3.X UR9, URZ, UR9, URZ, UP0, !UPT ;  /* 0x000000093f097290 */ /* 0x000fe400087fe43f */
[----:B------:R-:W-:Y:S01]  /*0900*/  UIADD3.X UR5, URZ, UR5, URZ, UP6, !UPT ;  /* 0x000000053f057290 */ /* 0x000fe2000b7fe43f */
[----:B--2---:R-:W-:Y:S02]  /*0910*/  SEL R14, R11, RZ, !P1 ;  /* 0x000000ff0b0e7207 */ /* 0x004fe40004800000 */
[----:B------:R-:W-:-:S02]  /*0920*/  SEL R10, R10, RZ, !P1 ;  /* 0x000000ff0a0a7207 */ /* 0x000fc40004800000 */
[----:B------:R-:W-:Y:S01]  /*0930*/  SEL R11, R8, RZ, !P1 ;  /* 0x000000ff080b7207 */ /* 0x000fe20004800000 */
[----:B------:R-:W-:Y:S01]  /*0940*/  FFMA R14, R14, 3.814697265625e-06, R15 ;  /* 0x368000000e0e7823 */ /* 0x000fe2000000000f */
[----:B------:R-:W-:Y:S01]  /*0950*/  SEL R9, R9, RZ, !P1 ;  /* 0x000000ff09097207 */ /* 0x000fe20004800000 */
[----:B------:R-:W-:Y:S02]  /*0960*/  FFMA R10, R10, 3.814697265625e-06, R17 ;  /* 0x368000000a0a7823 */ /* 0x000fe40000000011 */
[----:B------:R-:W-:Y:S01]  /*0970*/  FFMA R16, R11, 3.814697265625e-06, R16 ;  /* 0x368000000b107823 */ /* 0x000fe20000000010 */
[----:B------:R-:W-:Y:S01]  /*0980*/  @!P1 FFMA R28, R23, R14, R28 ;  /* 0x0000000e171c9223 */ /* 0x000fe2000000001c */
[----:B------:R-:W-:Y:S01]  /*0990*/  FFMA R9, R9, 3.814697265625e-06, R22 ;  /* 0x3680000009097823 */ /* 0x000fe20000000016 */
[----:B------:R-:W-:Y:S01]  /*09a0*/  @!P1 FFMA R29, R33, R10, R29 ;  /* 0x0000000a211d9223 */ /* 0x000fe2000000001d */
[----:B------:R-:W-:Y:S01]  /*09b0*/  @!P1 FFMA R31, R21, R16, R31 ;  /* 0x00000010151f9223 */ /* 0x000fe2000000001f */
[----:B------:R-:W-:Y:S01]  /*09c0*/  @!P1 FFMA R7, R14, R14, R7 ;  /* 0x0000000e0e079223 */ /* 0x000fe20000000007 */
[-C--:B------:R-:W-:Y:S01]  /*09d0*/  @!P1 FFMA R30, R20, R9.reuse, R30 ;  /* 0x00000009141e9223 */ /* 0x080fe2000000001e */
[----:B------:R-:W-:Y:S01]  /*09e0*/  @!P1 FFMA R25, R10, R10, R25 ;  /* 0x0000000a0a199223 */ /* 0x000fe20000000019 */
[----:B------:R-:W-:Y:S01]  /*09f0*/  @!P1 FFMA R26, R9, R9, R26 ;  /* 0x00000009091a9223 */ /* 0x000fe2000000001a */
[----:B------:R-:W-:Y:S01]  /*0a00*/  @!P1 FFMA R27, R16, R16, R27 ;  /* 0x00000010101b9223 */ /* 0x000fe2000000001b */
[----:B------:R-:W-:Y:S06]  /*0a10*/  @!P0 BRA `(.L_x_0) ;  /* 0xfffffff400dc8947 */ /* 0x000fec000383ffff */
[----:B------:R-:W-:Y:S01]  /*0a20*/  FADD R30, R31, R30 ;  /* 0x0000001e1f1e7221 */ /* 0x000fe20000000000 */
[----:B------:R-:W1:Y:S01]  /*0a30*/  S2UR UR5, SR_CgaCtaId ;  /* 0x00000000000579c3 */ /* 0x000e620000008800 */
[----:B------:R-:W-:Y:S01]  /*0a40*/  UMOV UR4, 0x400 ;  /* 0x0000040000047882 */ /* 0x000fe20000000000 */
[----:B------:R-:W-:Y:S01]  /*0a50*/  FADD R26, R27, R26 ;  /* 0x0000001a1b1a7221 */ /* 0x000fe20000000000 */
[----:B------:R-:W-:-:S03]  /*0a60*/  FADD R29, R29, R30 ;  /* 0x0000001e1d1d7221 */ /* 0x000fc60000000000 */
[----:B------:R-:W-:Y:S01]  /*0a70*/  FADD R26, R25, R26 ;  /* 0x0000001a191a7221 */ /* 0x000fe20000000000 */
[----:B------:R-:W-:-:S03]  /*0a80*/  FADD R29, R28, R29 ;  /* 0x0000001d1c1d7221 */ /* 0x000fc60000000000 */
[----:B------:R-:W-:Y:S02]  /*0a90*/  FADD R26, R7, R26 ;  /* 0x0000001a071a7221 */ /* 0x000fe40000000000 */
[----:B------:R-:W2:Y:S04]  /*0aa0*/  SHFL.BFLY PT, R6, R29, 0x10, 0x1f ;  /* 0x0e001f001d067f89 */ /* 0x000ea800000e0000 */
[----:B------:R-:W-:Y:S01]  /*0ab0*/  SHFL.BFLY PT, R7, R26, 0x10, 0x1f ;  /* 0x0e001f001a077f89 */ /* 0x000fe200000e0000 */
[----:B-1----:R-:W-:Y:S01]  /*0ac0*/  UPRMT UR4, UR5, 0x654, UR4 ;  /* 0x0000065405047896 */ /* 0x002fe20008000004 */
[----:B--2---:R-:W-:-:S05]  /*0ad0*/  FADD R6, R29, R6 ;  /* 0x000000061d067221 */ /* 0x004fca0000000000 */
[----:B------:R-:W1:Y:S02]  /*0ae0*/  SHFL.BFLY PT, R5, R6, 0x8, 0x1f ;  /* 0x0d001f0006057f89 */ /* 0x000e6400000e0000 */
[----:B-1----:R-:W-:-:S05]  /*0af0*/  FADD R8, R6, R5 ;  /* 0x0000000506087221 */ /* 0x002fca0000000000 */
[----:B------:R-:W1:Y:S02]  /*0b00*/  SHFL.BFLY PT, R5, R8, 0x4, 0x1f ;  /* 0x0c801f0008057f89 */ /* 0x000e6400000e0000 */
[----:B-1----:R-:W-:Y:S02]  /*0b10*/  FADD R9, R8, R5 ;  /* 0x0000000508097221 */ /* 0x002fe40000000000 */
[----:B------:R-:W1:Y:S03]  /*0b20*/  S2R R5, SR_TID.X ;  /* 0x0000000000057919 */ /* 0x000e660000002100 */
[----:B------:R-:W2:Y:S02]  /*0b30*/  SHFL.BFLY PT, R10, R9, 0x2, 0x1f ;  /* 0x0c401f00090a7f89 */ /* 0x000ea400000e0000 */
[----:B--2---:R-:W-:Y:S01]  /*0b40*/  FADD R10, R9, R10 ;  /* 0x0000000a090a7221 */ /* 0x004fe20000000000 */
[----:B------:R-:W-:Y:S01]  /*0b50*/  FADD R9, R24, R3 ;  /* 0x0000000318097221 */ /* 0x000fe20000000000 */
[----:B-1----:R-:W-:-:S03]  /*0b60*/  LOP3.LUT P1, RZ, R5, 0x1f, RZ, 0xc0, !PT ;  /* 0x0000001f05ff7812 */ /* 0x002fc6000782c0ff */
[----:B------:R-:W1:Y:S01]  /*0b70*/  SHFL.BFLY PT, R11, R10, 0x1, 0x1f ;  /* 0x0c201f000a0b7f89 */ /* 0x000e6200000e0000 */
[----:B------:R-:W-:Y:S01]  /*0b80*/  SHF.R.U32.HI R8, RZ, 0x3, R5 ;  /* 0x00000003ff087819 */ /* 0x000fe20000011605 */
[----:B------:R-:W-:Y:S01]  /*0b90*/  FADD R9, R4, R9 ;  /* 0x0000000904097221 */ /* 0x000fe20000000000 */
[C---:B------:R-:W-:Y:S02]  /*0ba0*/  ISETP.GE.AND P2, PT, R5.reuse, 0x10, PT ;  /* 0x000000100500780c */ /* 0x040fe40003f46270 */
[----:B------:R-:W-:Y:S02]  /*0bb0*/  LOP3.LUT R8, R8, 0x3c, RZ, 0xc0, !PT ;  /* 0x0000003c08087812 */ /* 0x000fe400078ec0ff */
[C---:B------:R-:W-:Y:S02]  /*0bc0*/  SHF.L.U32 R6, R5.reuse, 0x2, RZ ;  /* 0x0000000205067819 */ /* 0x040fe400000006ff */
[----:B------:R-:W-:-:S04]  /*0bd0*/  LOP3.LUT P0, RZ, R5, 0xf, RZ, 0xc0, !PT ;  /* 0x0000000f05ff7812 */ /* 0x000fc8000780c0ff */
[----:B------:R-:W-:Y:S01]  /*0be0*/  ISETP.LT.AND P0, PT, R5, 0x10, !P0 ;  /* 0x000000100500780c */ /* 0x000fe20004701270 */
[----:B-1----:R-:W-:Y:S01]  /*0bf0*/  FADD R11, R10, R11 ;  /* 0x0000000b0a0b7221 */ /* 0x002fe20000000000 */
[----:B------:R-:W-:-:S04]  /*0c00*/  FADD R10, R2, R9 ;  /* 0x00000009020a7221 */ /* 0x000fc80000000000 */
[----:B------:R-:W-:Y:S01]  /*0c10*/  @!P1 STS [R8+UR4], R11 ;  /* 0x0000000b08009988 */ /* 0x000fe20008000804 */
[----:B------:R-:W-:Y:S06]  /*0c20*/  BAR.SYNC.DEFER_BLOCKING 0x0 ;  /* 0x0000000000007b1d */ /* 0x000fec0000010000 */
[----:B------:R-:W1:Y:S04]  /*0c30*/  SHFL.BFLY PT, R9, R10, 0x10, 0x1f ;  /* 0x0e001f000a097f89 */ /* 0x000e6800000e0000 */
[----:B------:R-:W-:Y:S01]  /*0c40*/  @!P2 LDS R12, [R6+UR4] ;  /* 0x00000004060ca984 */ /* 0x000fe20008000800 */
[----:B-1----:R-:W-:-:S05]  /*0c50*/  FADD R13, R10, R9 ;  /* 0x000000090a0d7221 */ /* 0x002fca0000000000 */
[----:B------:R-:W1:Y:S02]  /*0c60*/  SHFL.BFLY PT, R4, R13, 0x8, 0x1f ;  /* 0x0d001f000d047f89 */ /* 0x000e6400000e0000 */
[----:B-1----:R-:W-:Y:S02]  /*0c70*/  FADD R14, R13, R4 ;  /* 0x000000040d0e7221 */ /* 0x002fe40000000000 */
[----:B------:R-:W1:Y:S04]  /*0c80*/  SHFL.BFLY PT, R9, R12, 0x8, 0x1f ;  /* 0x0d001f000c097f89 */ /* 0x000e6800000e0000 */
[----:B------:R-:W2:Y:S01]  /*0c90*/  SHFL.BFLY PT, R11, R14, 0x4, 0x1f ;  /* 0x0c801f000e0b7f89 */ /* 0x000ea200000e0000 */
[----:B-1----:R-:W-:Y:S01]  /*0ca0*/  FADD R9, R12, R9 ;  /* 0x000000090c097221 */ /* 0x002fe20000000000 */
[----:B--2---:R-:W-:-:S04]  /*0cb0*/  FADD R15, R14, R11 ;  /* 0x0000000b0e0f7221 */ /* 0x004fc80000000000 */
        /* <DEDUP_REMOVED lines=8> */
[----:B------:R-:W1:Y:S02]  /*0d40*/  SHFL.BFLY PT, R10, R11, 0x1, 0x1f ;  /* 0x0c201f000b0a7f89 */ /* 0x000e6400000e0000 */
[----:B-1----:R-:W-:Y:S01]  /*0d50*/  FADD R9, R11, R10 ;  /* 0x0000000a0b097221 */ /* 0x002fe20000000000 */
[----:B------:R-:W-:-:S04]  /*0d60*/  FADD R11, R26, R7 ;  /* 0x000000071a0b7221 */ /* 0x000fc80000000000 */
[----:B------:R-:W-:Y:S01]  /*0d70*/  @P0 STS [R6+UR4], R9 ;  /* 0x0000000906000988 */ /* 0x000fe20008000804 */
[----:B------:R-:W-:Y:S06]  /*0d80*/  BAR.SYNC.DEFER_BLOCKING 0x0 ;  /* 0x0000000000007b1d */ /* 0x000fec0000010000 */
[----:B------:R-:W1:Y:S04]  /*0d90*/  SHFL.BFLY PT, R10, R11, 0x8, 0x1f ;  /* 0x0d001f000b0a7f89 */ /* 0x000e6800000e0000 */
[----:B------:R-:W-:Y:S01]  /*0da0*/  LDS R4, [UR4] ;  /* 0x00000004ff047984 */ /* 0x000fe20008000800 */
[----:B------:R-:W-:Y:S01]  /*0db0*/  BAR.SYNC.DEFER_BLOCKING 0x0 ;  /* 0x0000000000007b1d */ /* 0x000fe20000010000 */
[----:B-1----:R-:W-:-:S05]  /*0dc0*/  FADD R12, R11, R10 ;  /* 0x0000000a0b0c7221 */ /* 0x002fca0000000000 */
[----:B------:R-:W1:Y:S04]  /*0dd0*/  SHFL.BFLY PT, R9, R12, 0x4, 0x1f ;  /* 0x0c801f000c097f89 */ /* 0x000e6800000e0000 */
[----:B------:R1:W-:Y:S01]  /*0de0*/  @!P1 STS [R8+UR4], R13 ;  /* 0x0000000d08009988 */ /* 0x0003e20008000804 */
[----:B------:R-:W-:Y:S01]  /*0df0*/  BAR.SYNC.DEFER_BLOCKING 0x0 ;  /* 0x0000000000007b1d */ /* 0x000fe20000010000 */
[----:B-1----:R-:W-:-:S05]  /*0e00*/  FADD R13, R12, R9 ;  /* 0x000000090c0d7221 */ /* 0x002fca0000000000 */
[----:B------:R-:W1:Y:S04]  /*0e10*/  SHFL.BFLY PT, R14, R13, 0x2, 0x1f ;  /* 0x0c401f000d0e7f89 */ /* 0x000e6800000e0000 */
[----:B------:R-:W2:Y:S01]  /*0e20*/  @!P2 LDS R2, [R6+UR4] ;  /* 0x000000040602a984 */ /* 0x000ea20008000800 */
[----:B-1----:R-:W-:-:S05]  /*0e30*/  FADD R14, R13, R14 ;  /* 0x0000000e0d0e7221 */ /* 0x002fca0000000000 */
[----:B------:R-:W1:Y:S04]  /*0e40*/  SHFL.BFLY PT, R15, R14, 0x1, 0x1f ;  /* 0x0c201f000e0f7f89 */ /* 0x000e6800000e0000 */
[----:B--2---:R-:W2:Y:S01]  /*0e50*/  SHFL.BFLY PT, R7, R2, 0x8, 0x1f ;  /* 0x0d001f0002077f89 */ /* 0x004ea200000e0000 */
[----:B-1----:R-:W-:Y:S01]  /*0e60*/  FADD R17, R14, R15 ;  /* 0x0000000f0e117221 */ /* 0x002fe20000000000 */
[----:B--2---:R-:W-:-:S05]  /*0e70*/  FADD R7, R2, R7 ;  /* 0x0000000702077221 */ /* 0x004fca0000000000 */
[----:B------:R-:W1:Y:S02]  /*0e80*/  SHFL.BFLY PT, R10, R7, 0x4, 0x1f ;  /* 0x0c801f00070a7f89 */ /* 0x000e6400000e0000 */
[----:B-1----:R-:W-:-:S05]  /*0e90*/  FADD R10, R7, R10 ;  /* 0x0000000a070a7221 */ /* 0x002fca0000000000 */
[----:B------:R-:W1:Y:S02]  /*0ea0*/  SHFL.BFLY PT, R9, R10, 0x2, 0x1f ;  /* 0x0c401f000a097f89 */ /* 0x000e6400000e0000 */
[----:B-1----:R-:W-:-:S05]  /*0eb0*/  FADD R9, R10, R9 ;  /* 0x000000090a097221 */ /* 0x002fca0000000000 */
[----:B------:R-:W1:Y:S02]  /*0ec0*/  SHFL.BFLY PT, R2, R9, 0x1, 0x1f ;  /* 0x0c201f0009027f89 */ /* 0x000e6400000e0000 */
[----:B-1----:R-:W-:-:S05]  /*0ed0*/  FADD R11, R9, R2 ;  /* 0x00000002090b7221 */ /* 0x002fca0000000000 */
[----:B------:R1:W-:Y:S01]  /*0ee0*/  @P0 STS [R6+UR4], R11 ;  /* 0x0000000b06000988 */ /* 0x0003e20008000804 */
[----:B------:R-:W-:Y:S08]  /*0ef0*/  BAR.SYNC.DEFER_BLOCKING 0x0 ;  /* 0x0000000000007b1d */ /* 0x000ff00000010000 */
[----:B-1----:R-:W1:Y:S01]  /*0f00*/  LDC.64 R10, c[0x0][0x250] ;  /* 0x00009400ff0a7b82 */ /* 0x002e620000000a00 */
[----:B------:R-:W-:Y:S07]  /*0f10*/  LDS R7, [UR4] ;  /* 0x00000004ff077984 */ /* 0x000fee0008000800 */
[----:B------:R-:W-:Y:S06]  /*0f20*/  BAR.SYNC.DEFER_BLOCKING 0x0 ;  /* 0x0000000000007b1d */ /* 0x000fec0000010000 */
[----:B------:R-:W-:Y:S02]  /*0f30*/  @!P1 STS [R8+UR4], R17 ;  /* 0x0000001108009988 */ /* 0x000fe40008000804 */
[----:B------:R-:W-:Y:S01]  /*0f40*/  BAR.SYNC.DEFER_BLOCKING 0x0 ;  /* 0x0000000000007b1d */ /* 0x000fe20000010000 */
[----:B------:R-:W-:-:S04]  /*0f50*/  LOP3.LUT P1, RZ, R5, 0x1ff, RZ, 0xc0, !PT ;  /* 0x000001ff05ff7812 */ /* 0x000fc8000782c0ff */
[----:B------:R-:W-:Y:S01]  /*0f60*/  ISETP.LT.AND P1, PT, R0, 0x80, !P1 ;  /* 0x000000800000780c */ /* 0x000fe20004f21270 */
[----:B------:R-:W2:Y:S04]  /*0f70*/  @!P2 LDS R3, [R6+UR4] ;  /* 0x000000040603a984 */ /* 0x000ea80008000800 */
[----:B--2---:R-:W2:Y:S02]  /*0f80*/  SHFL.BFLY PT, R2, R3, 0x8, 0x1f ;  /* 0x0d001f0003027f89 */ /* 0x004ea400000e0000 */
[----:B--2---:R-:W-:-:S05]  /*0f90*/  FADD R12, R3, R2 ;  /* 0x00000002030c7221 */ /* 0x004fca0000000000 */
[----:B------:R-:W2:Y:S02]  /*0fa0*/  SHFL.BFLY PT, R9, R12, 0x4, 0x1f ;  /* 0x0c801f000c097f89 */ /* 0x000ea400000e0000 */
[----:B--2---:R-:W-:Y:S02]  /*0fb0*/  FADD R13, R12, R9 ;  /* 0x000000090c0d7221 */ /* 0x004fe40000000000 */
[----:B------:R-:W2:Y:S03]  /*0fc0*/  LDC.64 R8, c[0x0][0x258] ;  /* 0x00009600ff087b82 */ /* 0x000ea60000000a00 */
[----:B------:R-:W3:Y:S01]  /*0fd0*/  SHFL.BFLY PT, R2, R13, 0x2, 0x1f ;  /* 0x0c401f000d027f89 */ /* 0x000ee200000e0000 */
[----:B--2---:R-:W-:-:S04]  /*0fe0*/  IMAD.WIDE R8, R0, 0x4, R8 ;  /* 0x0000000400087825 */ /* 0x004fc800078e0208 */
[----:B---3--:R-:W-:Y:S01]  /*0ff0*/  FADD R14, R13, R2 ;  /* 0x000000020d0e7221 */ /* 0x008fe20000000000 */
[----:B-1----:R-:W-:-:S04]  /*1000*/  IMAD.WIDE R2, R0, 0x4, R10 ;  /* 0x0000000400027825 */ /* 0x002fc800078e020a */
[----:B------:R-:W1:Y:S02]  /*1010*/  SHFL.BFLY PT, R15, R14, 0x1, 0x1f ;  /* 0x0c201f000e0f7f89 */ /* 0x000e6400000e0000 */
[----:B-1----:R-:W-:-:S05]  /*1020*/  FADD R15, R14, R15 ;  /* 0x0000000f0e0f7221 */ /* 0x002fca0000000000 */
[----:B------:R1:W-:Y:S01]  /*1030*/  @P0 STS [R6+UR4], R15 ;  /* 0x0000000f06000988 */ /* 0x0003e20008000804 */
[----:B------:R-:W-:Y:S06]  /*1040*/  BAR.SYNC.DEFER_BLOCKING 0x0 ;  /* 0x0000000000007b1d */ /* 0x000fec0000010000 */
[----:B------:R1:W-:Y:S04]  /*1050*/  @P1 STG.E desc[UR6][R2.64], R4 ;  /* 0x0000000402001986 */ /* 0x0003e8000c101906 */
[----:B------:R1:W-:Y:S01]  /*1060*/  @P1 STG.E desc[UR6][R8.64], R7 ;  /* 0x0000000708001986 */ /* 0x0003e2000c101906 */
[----:B------:R-:W-:Y:S05]  /*1070*/  @!P1 EXIT ;  /* 0x000000000000994d */ /* 0x000fea0003800000 */
[----:B------:R-:W0:Y:S01]  /*1080*/  LDS R5, [UR4] ;  /* 0x00000004ff057984 */ /* 0x000e220008000800 */
[----:B-1----:R-:W1:Y:S02]  /*1090*/  LDC.64 R2, c[0x0][0x260] ;  /* 0x00009800ff027b82 */ /* 0x002e640000000a00 */
[----:B-1----:R-:W-:-:S05]  /*10a0*/  IMAD.WIDE R2, R0, 0x4, R2 ;  /* 0x0000000400027825 */ /* 0x002fca00078e0202 */
[----:B0-----:R-:W-:Y:S01]  /*10b0*/  STG.E desc[UR6][R2.64], R5 ;  /* 0x0000000502007986 */ /* 0x001fe2000c101906 */
[----:B------:R-:W-:Y:S05]  /*10c0*/  EXIT ;  /* 0x000000000000794d */ /* 0x000fea0003800000 */
.L_x_1:
[----:B------:R-:W-:-:S00]  /*10d0*/  BRA `(.L_x_1) ;  /* 0xfffffffc00fc7947 */ /* 0x000fc0000383ffff */
[----:B------:R-:W-:-:S00]  /*10e0*/  NOP ;  /* 0x0000000000007918 */ /* 0x000fc00000000000 */
        /* <DEDUP_REMOVED lines=9> */
.L_x_2:


//--------------------- .nv.shared.triton_red_fused_add_mul_sub_sum_45 --------------------------
	.section	.nv.shared.triton_red_fused_add_mul_sub_sum_45,"aw",@nobits
	.sectionflags	@""
	.align	16
	.zero		1024


//--------------------- .nv.constant0.triton_red_fused_add_mul_sub_sum_45 --------------------------
	.section	.nv.constant0.triton_red_fused_add_mul_sub_sum_45,"a",@progbits
	.sectionflags	@""
	.align	4
.nv.constant0.triton_red_fused_add_mul_sub_sum_45:
	.zero		624
